//
// Generated by NVIDIA NVVM Compiler
//
// Compiler Build ID: CL-36424714
// Cuda compilation tools, release 13.0, V13.0.88
// Based on NVVM 20.0.0
//

.version 9.0
.target sm_100
.address_size 64

	// .globl	_Z6kernelPfS_S_S_PiS_S_S_S_S_S_
.const .align 4 .f32 amb_temp_dev;

.visible .entry _Z6kernelPfS_S_S_PiS_S_S_S_S_S_(
	.param .u64 .ptr .align 1 _Z6kernelPfS_S_S_PiS_S_S_S_S_S__param_0,
	.param .u64 .ptr .align 1 _Z6kernelPfS_S_S_PiS_S_S_S_S_S__param_1,
	.param .u64 .ptr .align 1 _Z6kernelPfS_S_S_PiS_S_S_S_S_S__param_2,
	.param .u64 .ptr .align 1 _Z6kernelPfS_S_S_PiS_S_S_S_S_S__param_3,
	.param .u64 .ptr .align 1 _Z6kernelPfS_S_S_PiS_S_S_S_S_S__param_4,
	.param .u64 .ptr .align 1 _Z6kernelPfS_S_S_PiS_S_S_S_S_S__param_5,
	.param .u64 .ptr .align 1 _Z6kernelPfS_S_S_PiS_S_S_S_S_S__param_6,
	.param .u64 .ptr .align 1 _Z6kernelPfS_S_S_PiS_S_S_S_S_S__param_7,
	.param .u64 .ptr .align 1 _Z6kernelPfS_S_S_PiS_S_S_S_S_S__param_8,
	.param .u64 .ptr .align 1 _Z6kernelPfS_S_S_PiS_S_S_S_S_S__param_9,
	.param .u64 .ptr .align 1 _Z6kernelPfS_S_S_PiS_S_S_S_S_S__param_10
)
{
	.reg .pred 	%p<4>;
	.reg .b32 	%r<18>;
	.reg .b32 	%f<22>;
	.reg .b64 	%rd<32>;

	ld.param.u64 	%rd2, [_Z6kernelPfS_S_S_PiS_S_S_S_S_S__param_1];
	ld.param.u64 	%rd4, [_Z6kernelPfS_S_S_PiS_S_S_S_S_S__param_3];
	ld.param.u64 	%rd8, [_Z6kernelPfS_S_S_PiS_S_S_S_S_S__param_4];
	ld.param.u64 	%rd5, [_Z6kernelPfS_S_S_PiS_S_S_S_S_S__param_5];
	ld.param.u64 	%rd6, [_Z6kernelPfS_S_S_PiS_S_S_S_S_S__param_6];
	cvta.to.global.u64 	%rd9, %rd8;
	mov.u32 	%r3, %ctaid.y;
	ld.global.u32 	%r2, [%rd9];
	add.s32 	%r4, %r2, -15;
	setp.ge.u32 	%p1, %r3, %r4;
	setp.lt.u32 	%p2, %r3, 16;
	or.pred  	%p3, %p1, %p2;
	@%p3 bra 	$L__BB0_2;
	ld.param.u64 	%rd31, [_Z6kernelPfS_S_S_PiS_S_S_S_S_S__param_7];
	ld.param.u64 	%rd30, [_Z6kernelPfS_S_S_PiS_S_S_S_S_S__param_2];
	ld.param.u64 	%rd29, [_Z6kernelPfS_S_S_PiS_S_S_S_S_S__param_0];
	mov.u32 	%r5, %tid.x;
	mov.u32 	%r6, %ntid.x;
	mov.u32 	%r7, %ctaid.x;
	mad.lo.s32 	%r8, %r7, %r6, %r5;
	cvta.to.global.u64 	%rd10, %rd6;
	cvta.to.global.u64 	%rd11, %rd4;
	cvta.to.global.u64 	%rd12, %rd31;
	cvta.to.global.u64 	%rd13, %rd29;
	cvta.to.global.u64 	%rd14, %rd2;
	cvta.to.global.u64 	%rd15, %rd30;
	cvta.to.global.u64 	%rd16, %rd5;
	mul.lo.s32 	%r9, %r2, %r3;
	add.s32 	%r10, %r9, %r8;
	mul.wide.u32 	%rd17, %r10, 4;
	add.s64 	%rd18, %rd10, %rd17;
	ld.global.f32 	%f1, [%rd18];
	ld.global.f32 	%f2, [%rd11];
	add.s64 	%rd19, %rd12, %rd17;
	ld.global.f32 	%f3, [%rd19];
	add.s32 	%r11, %r9, %r2;
	add.s32 	%r12, %r10, %r2;
	mul.wide.u32 	%rd20, %r12, 4;
	add.s64 	%rd21, %rd10, %rd20;
	ld.global.f32 	%f4, [%rd21];
	shl.b32 	%r13, %r2, 1;
	sub.s32 	%r14, %r11, %r13;
	add.s32 	%r15, %r14, %r8;
	mul.wide.u32 	%rd22, %r15, 4;
	add.s64 	%rd23, %rd10, %rd22;
	ld.global.f32 	%f5, [%rd23];
	add.f32 	%f6, %f4, %f5;
	add.f32 	%f7, %f1, %f1;
	sub.f32 	%f8, %f6, %f7;
	ld.global.f32 	%f9, [%rd13];
	fma.rn.f32 	%f10, %f9, %f8, %f3;
	add.s32 	%r16, %r10, 1;
	mul.wide.u32 	%rd24, %r16, 4;
	add.s64 	%rd25, %rd10, %rd24;
	ld.global.f32 	%f11, [%rd25];
	add.s32 	%r17, %r10, -1;
	mul.wide.u32 	%rd26, %r17, 4;
	add.s64 	%rd27, %rd10, %rd26;
	ld.global.f32 	%f12, [%rd27];
	add.f32 	%f13, %f11, %f12;
	sub.f32 	%f14, %f13, %f7;
	ld.global.f32 	%f15, [%rd14];
	fma.rn.f32 	%f16, %f15, %f14, %f10;
	ld.const.f32 	%f17, [amb_temp_dev];
	sub.f32 	%f18, %f17, %f1;
	ld.global.f32 	%f19, [%rd15];
	fma.rn.f32 	%f20, %f18, %f19, %f16;
	fma.rn.f32 	%f21, %f2, %f20, %f1;
	add.s64 	%rd28, %rd16, %rd17;
	st.global.f32 	[%rd28], %f21;
$L__BB0_2:
	ret;

}


// ===== COMPILED SASS (sm_100) =====

	.target	sm_100

	.elftype	@"ET_EXEC"


//--------------------- .note.nv.tkinfo           --------------------------
	.section	.note.nv.tkinfo,"",@"SHT_NOTE"
	.sectionflags	@"SHF_NOTE_NV_TKINFO"
	.tkinfo
        /*0018*/ 	.word	0x00000002
        /*0030*/ 	.string	""
        /*0030*/ 	.string	"ptxas"
        /*0030*/ 	.string	"Cuda compilation tools, release 13.0, V13.0.88"
        /*0030*/ 	.string	"Build cuda_13.0.r13.0/compiler.36424714_0"
        /*0030*/ 	.string	"-arch sm_100 -m 64 "



//--------------------- .note.nv.cuinfo           --------------------------
	.section	.note.nv.cuinfo,"",@"SHT_NOTE"
	.sectionflags	@"SHF_NOTE_NV_CUINFO"
        /*0018*/ 	.short	0x0002
        /*001a*/ 	.short	0x0064
        /*001c*/ 	.short	0x0082
	.zero		2


//--------------------- .nv.info                  --------------------------
	.section	.nv.info,"",@"SHT_CUDA_INFO"
	.align	4


	//----- nvinfo : EIATTR_REGCOUNT
	.align		4
        /*0000*/ 	.byte	0x04, 0x2f
        /*0002*/ 	.short	(.L_2 - .L_1)
	.align		4
.L_1:
        /*0004*/ 	.word	index@(_Z6kernelPfS_S_S_PiS_S_S_S_S_S_)
        /*0008*/ 	.word	0x0000001c


	//----- nvinfo : EIATTR_FRAME_SIZE
	.align		4
.L_2:
        /*000c*/ 	.byte	0x04, 0x11
        /*000e*/ 	.short	(.L_4 - .L_3)
	.align		4
.L_3:
        /*0010*/ 	.word	index@(_Z6kernelPfS_S_S_PiS_S_S_S_S_S_)
        /*0014*/ 	.word	0x00000000


	//----- nvinfo : EIATTR_MIN_STACK_SIZE
	.align		4
.L_4:
        /*0018*/ 	.byte	0x04, 0x12
        /*001a*/ 	.short	(.L_6 - .L_5)
	.align		4
.L_5:
        /*001c*/ 	.word	index@(_Z6kernelPfS_S_S_PiS_S_S_S_S_S_)
        /*0020*/ 	.word	0x00000000
.L_6:


//--------------------- .nv.compat                --------------------------
	.section	.nv.compat,"",@"SHT_CUDA_COMPAT_INFO"
	.align	4
        /*0000*/ 	.byte	0x02, 0x09, 0x00, 0x00, 0x02, 0x02, 0x01, 0x00, 0x02, 0x05, 0x05, 0x00, 0x03, 0x07, 0x01, 0x01
        /*0010*/ 	.byte	0x02, 0x03, 0x00, 0x00, 0x02, 0x06, 0x01, 0x00, 0x04, 0x0b, 0x08, 0x00, 0x09, 0x00, 0x00, 0x00
        /*0020*/ 	.byte	0x00, 0x00, 0x00, 0x00


//--------------------- .nv.info._Z6kernelPfS_S_S_PiS_S_S_S_S_S_ --------------------------
	.section	.nv.info._Z6kernelPfS_S_S_PiS_S_S_S_S_S_,"",@"SHT_CUDA_INFO"
	.sectionflags	@""
	.align	4


	//----- nvinfo : EIATTR_CUDA_API_VERSION
	.align		4
        /*0000*/ 	.byte	0x04, 0x37
        /*0002*/ 	.short	(.L_8 - .L_7)
.L_7:
        /*0004*/ 	.word	0x00000082


	//----- nvinfo : EIATTR_KPARAM_INFO
	.align		4
.L_8:
        /*0008*/ 	.byte	0x04, 0x17
        /*000a*/ 	.short	(.L_10 - .L_9)
.L_9:
        /*000c*/ 	.word	0x00000000
        /*0010*/ 	.short	0x000a
        /*0012*/ 	.short	0x0050
        /*0014*/ 	.byte	0x00, 0xf5, 0x21, 0x00


	//----- nvinfo : EIATTR_KPARAM_INFO
	.align		4
.L_10:
        /*0018*/ 	.byte	0x04, 0x17
        /*001a*/ 	.short	(.L_12 - .L_11)
.L_11:
        /*001c*/ 	.word	0x00000000
        /*0020*/ 	.short	0x0009
        /*0022*/ 	.short	0x0048
        /*0024*/ 	.byte	0x00, 0xf5, 0x21, 0x00


	//----- nvinfo : EIATTR_KPARAM_INFO
	.align		4
.L_12:
        /*0028*/ 	.byte	0x04, 0x17
        /*002a*/ 	.short	(.L_14 - .L_13)
.L_13:
        /*002c*/ 	.word	0x00000000
        /*0030*/ 	.short	0x0008
        /*0032*/ 	.short	0x0040
        /*0034*/ 	.byte	0x00, 0xf5, 0x21, 0x00


	//----- nvinfo : EIATTR_KPARAM_INFO
	.align		4
.L_14:
        /*0038*/ 	.byte	0x04, 0x17
        /*003a*/ 	.short	(.L_16 - .L_15)
.L_15:
        /*003c*/ 	.word	0x00000000
        /*0040*/ 	.short	0x0007
        /*0042*/ 	.short	0x0038
        /*0044*/ 	.byte	0x00, 0xf5, 0x21, 0x00


	//----- nvinfo : EIATTR_KPARAM_INFO
	.align		4
.L_16:
        /*0048*/ 	.byte	0x04, 0x17
        /*004a*/ 	.short	(.L_18 - .L_17)
.L_17:
        /*004c*/ 	.word	0x00000000
        /*0050*/ 	.short	0x0006
        /*0052*/ 	.short	0x0030
        /*0054*/ 	.byte	0x00, 0xf5, 0x21, 0x00


	//----- nvinfo : EIATTR_KPARAM_INFO
	.align		4
.L_18:
        /*0058*/ 	.byte	0x04, 0x17
        /*005a*/ 	.short	(.L_20 - .L_19)
.L_19:
        /*005c*/ 	.word	0x00000000
        /*0060*/ 	.short	0x0005
        /*0062*/ 	.short	0x0028
        /*0064*/ 	.byte	0x00, 0xf5, 0x21, 0x00


	//----- nvinfo : EIATTR_KPARAM_INFO
	.align		4
.L_20:
        /*0068*/ 	.byte	0x04, 0x17
        /*006a*/ 	.short	(.L_22 - .L_21)
.L_21:
        /*006c*/ 	.word	0x00000000
        /*0070*/ 	.short	0x0004
        /*0072*/ 	.short	0x0020
        /*0074*/ 	.byte	0x00, 0xf5, 0x21, 0x00


	//----- nvinfo : EIATTR_KPARAM_INFO
	.align		4
.L_22:
        /*0078*/ 	.byte	0x04, 0x17
        /*007a*/ 	.short	(.L_24 - .L_23)
.L_23:
        /*007c*/ 	.word	0x00000000
        /*0080*/ 	.short	0x0003
        /*0082*/ 	.short	0x0018
        /*0084*/ 	.byte	0x00, 0xf5, 0x21, 0x00


	//----- nvinfo : EIATTR_KPARAM_INFO
	.align		4
.L_24:
        /*0088*/ 	.byte	0x04, 0x17
        /*008a*/ 	.short	(.L_26 - .L_25)
.L_25:
        /*008c*/ 	.word	0x00000000
        /*0090*/ 	.short	0x0002
        /*0092*/ 	.short	0x0010
        /*0094*/ 	.byte	0x00, 0xf5, 0x21, 0x00


	//----- nvinfo : EIATTR_KPARAM_INFO
	.align		4
.L_26:
        /*0098*/ 	.byte	0x04, 0x17
        /*009a*/ 	.short	(.L_28 - .L_27)
.L_27:
        /*009c*/ 	.word	0x00000000
        /*00a0*/ 	.short	0x0001
        /*00a2*/ 	.short	0x0008
        /*00a4*/ 	.byte	0x00, 0xf5, 0x21, 0x00


	//----- nvinfo : EIATTR_KPARAM_INFO
	.align		4
.L_28:
        /*00a8*/ 	.byte	0x04, 0x17
        /*00aa*/ 	.short	(.L_30 - .L_29)
.L_29:
        /*00ac*/ 	.word	0x00000000
        /*00b0*/ 	.short	0x0000
        /*00b2*/ 	.short	0x0000
        /*00b4*/ 	.byte	0x00, 0xf5, 0x21, 0x00


	//----- nvinfo : EIATTR_SPARSE_MMA_MASK
	.align		4
.L_30:
        /*00b8*/ 	.byte	0x03, 0x50
        /*00ba*/ 	.short	0x0000


	//----- nvinfo : EIATTR_MAXREG_COUNT
	.align		4
        /*00bc*/ 	.byte	0x03, 0x1b
        /*00be*/ 	.short	0x00ff


	//----- nvinfo : EIATTR_MERCURY_ISA_VERSION
	.align		4
        /*00c0*/ 	.byte	0x03, 0x5f
        /*00c2*/ 	.short	0x0101


	//----- nvinfo : EIATTR_VRC_CTA_INIT_COUNT
	.align		4
        /*00c4*/ 	.byte	0x02, 0x4a
	.zero		1
	.zero		1


	//----- nvinfo : EIATTR_EXIT_INSTR_OFFSETS
	.align		4
        /*00c8*/ 	.byte	0x04, 0x1c
        /*00ca*/ 	.short	(.L_32 - .L_31)


	//   ....[0]....
.L_31:
        /*00cc*/ 	.word	0x00000080


	//   ....[1]....
        /*00d0*/ 	.word	0x00000380


	//----- nvinfo : EIATTR_CBANK_PARAM_SIZE
	.align		4
.L_32:
        /*00d4*/ 	.byte	0x03, 0x19
        /*00d6*/ 	.short	0x0058


	//----- nvinfo : EIATTR_PARAM_CBANK
	.align		4
        /*00d8*/ 	.byte	0x04, 0x0a
        /*00da*/ 	.short	(.L_34 - .L_33)
	.align		4
.L_33:
        /*00dc*/ 	.word	index@(.nv.constant0._Z6kernelPfS_S_S_PiS_S_S_S_S_S_)
        /*00e0*/ 	.short	0x0380
        /*00e2*/ 	.short	0x0058


	//----- nvinfo : EIATTR_SW_WAR
	.align		4
.L_34:
        /*00e4*/ 	.byte	0x04, 0x36
        /*00e6*/ 	.short	(.L_36 - .L_35)
.L_35:
        /*00e8*/ 	.word	0x00000008
.L_36:


//--------------------- .nv.callgraph             --------------------------
	.section	.nv.callgraph,"",@"SHT_CUDA_CALLGRAPH"
	.align	4
	.sectionentsize	8
	.align		4
        /*0000*/ 	.word	0x00000000
	.align		4
        /*0004*/ 	.word	0xffffffff
	.align		4
        /*0008*/ 	.word	0x00000000
	.align		4
        /*000c*/ 	.word	0xfffffffe
	.align		4
        /*0010*/ 	.word	0x00000000
	.align		4
        /*0014*/ 	.word	0xfffffffd
	.align		4
        /*0018*/ 	.word	0x00000000
	.align		4
        /*001c*/ 	.word	0xfffffffc


//--------------------- .nv.constant3             --------------------------
	.section	.nv.constant3,"a",@progbits
	.align	4
.nv.constant3:
	.type		amb_temp_dev,@object
	.size		amb_temp_dev,(.L_0 - amb_temp_dev)
amb_temp_dev:
	.zero		4
.L_0:


//--------------------- .text._Z6kernelPfS_S_S_PiS_S_S_S_S_S_ --------------------------
	.section	.text._Z6kernelPfS_S_S_PiS_S_S_S_S_S_,"ax",@progbits
	.align	128
        .global         _Z6kernelPfS_S_S_PiS_S_S_S_S_S_
        .type           _Z6kernelPfS_S_S_PiS_S_S_S_S_S_,@function
        .size           _Z6kernelPfS_S_S_PiS_S_S_S_S_S_,(.L_x_1 - _Z6kernelPfS_S_S_PiS_S_S_S_S_S_)
        .other          _Z6kernelPfS_S_S_PiS_S_S_S_S_S_,@"STO_CUDA_ENTRY STV_DEFAULT"
_Z6kernelPfS_S_S_PiS_S_S_S_S_S_:
.text._Z6kernelPfS_S_S_PiS_S_S_S_S_S_:
[----:B------:R-:W-:Y:S08]  /*0000*/  LDC R1, c[0x0][0x37c] ;  /* 0x0000df00ff017b82 */ /* 0x000ff00000000800 */
[----:B------:R-:W0:Y:S01]  /*0010*/  LDC.64 R2, c[0x0][0x3a0] ;  /* 0x0000e800ff027b82 */ /* 0x000e220000000a00 */
[----:B------:R-:W0:Y:S02]  /*0020*/  LDCU.64 UR4, c[0x0][0x358] ;  /* 0x00006b00ff0477ac */ /* 0x000e240008000a00 */
[----:B0-----:R-:W2:Y:S01]  /*0030*/  LDG.E R5, desc[UR4][R2.64] ;  /* 0x0000000402057981 */ /* 0x001ea2000c1e1900 */
[----:B------:R-:W0:Y:S02]  /*0040*/  S2R R4, SR_CTAID.Y ;  /* 0x0000000000047919 */ /* 0x000e240000002600 */
[----:B0-----:R-:W-:-:S02]  /*0050*/  ISETP.GE.U32.AND P0, PT, R4, 0x10, PT ;  /* 0x000000100400780c */ /* 0x001fc40003f06070 */
[----:B--2---:R-:W-:-:S04]  /*0060*/  IADD3 R0, PT, PT, R5, -0xf, RZ ;  /* 0xfffffff105007810 */ /* 0x004fc80007ffe0ff */
[----:B------:R-:W-:-:S13]  /*0070*/  ISETP.GE.U32.OR P0, PT, R4, R0, !P0 ;  /* 0x000000000400720c */ /* 0x000fda0004706470 */
[----:B------:R-:W-:Y:S05]  /*0080*/  @P0 EXIT ;  /* 0x000000000000094d */ /* 0x000fea0003800000 */
[----:B------:R-:W0:Y:S01]  /*0090*/  S2R R0, SR_TID.X ;  /* 0x0000000000007919 */ /* 0x000e220000002100 */
[----:B------:R-:W0:Y:S01]  /*00a0*/  LDCU UR6, c[0x0][0x360] ;  /* 0x00006c00ff0677ac */ /* 0x000e220008000800 */
[----:B------:R-:W1:Y:S01]  /*00b0*/  LDC.64 R10, c[0x0][0x3b0] ;  /* 0x0000ec00ff0a7b82 */ /* 0x000e620000000a00 */
[----:B------:R-:W-:Y:S01]  /*00c0*/  IMAD R2, R5, R4, R5 ;  /* 0x0000000405027224 */ /* 0x000fe200078e0205 */
[----:B------:R-:W0:Y:S06]  /*00d0*/  S2R R3, SR_CTAID.X ;  /* 0x0000000000037919 */ /* 0x000e2c0000002500 */
[----:B------:R-:W2:Y:S08]  /*00e0*/  LDC.64 R8, c[0x0][0x3b8] ;  /* 0x0000ee00ff087b82 */ /* 0x000eb00000000a00 */
[----:B------:R-:W3:Y:S01]  /*00f0*/  LDC.64 R6, c[0x0][0x390] ;  /* 0x0000e400ff067b82 */ /* 0x000ee20000000a00 */
[----:B0-----:R-:W-:-:S07]  /*0100*/  IMAD R0, R3, UR6, R0 ;  /* 0x0000000603007c24 */ /* 0x001fce000f8e0200 */
[----:B------:R-:W0:Y:S01]  /*0110*/  LDC.64 R14, c[0x0][0x398] ;  /* 0x0000e600ff0e7b82 */ /* 0x000e220000000a00 */
[C---:B------:R-:W-:Y:S01]  /*0120*/  IMAD R3, R5.reuse, -0x2, R2 ;  /* 0xfffffffe05037824 */ /* 0x040fe200078e0202 */
[----:B------:R-:W4:Y:S01]  /*0130*/  LDCU UR6, c[0x3][URZ] ;  /* 0x00c00000ff0677ac */ /* 0x000f220008000800 */
[----:B---3--:R-:W3:Y:S03]  /*0140*/  LDG.E R6, desc[UR4][R6.64] ;  /* 0x0000000406067981 */ /* 0x008ee6000c1e1900 */
[----:B------:R-:W-:Y:S01]  /*0150*/  IADD3 R21, PT, PT, R0, R3, RZ ;  /* 0x0000000300157210 */ /* 0x000fe20007ffe0ff */
[----:B------:R-:W-:Y:S01]  /*0160*/  IMAD R0, R5, R4, R0 ;  /* 0x0000000405007224 */ /* 0x000fe200078e0200 */
[----:B------:R-:W5:Y:S03]  /*0170*/  LDC.64 R2, c[0x0][0x380] ;  /* 0x0000e000ff027b82 */ /* 0x000f660000000a00 */
[----:B-1----:R-:W-:Y:S01]  /*0180*/  IMAD.WIDE.U32 R20, R21, 0x4, R10 ;  /* 0x0000000415147825 */ /* 0x002fe200078e000a */
[----:B------:R-:W-:-:S04]  /*0190*/  IADD3 R17, PT, PT, R5, R0, RZ ;  /* 0x0000000005117210 */ /* 0x000fc80007ffe0ff */
[----:B------:R-:W1:Y:S01]  /*01a0*/  LDC.64 R4, c[0x0][0x388] ;  /* 0x0000e200ff047b82 */ /* 0x000e620000000a00 */
[--C-:B------:R-:W-:Y:S01]  /*01b0*/  IMAD.WIDE.U32 R16, R17, 0x4, R10.reuse ;  /* 0x0000000411107825 */ /* 0x100fe200078e000a */
[C---:B------:R-:W-:Y:S01]  /*01c0*/  IADD3 R23, PT, PT, R0.reuse, 0x1, RZ ;  /* 0x0000000100177810 */ /* 0x040fe20007ffe0ff */
[----:B------:R-:W4:Y:S01]  /*01d0*/  LDG.E R13, desc[UR4][R20.64] ;  /* 0x00000004140d7981 */ /* 0x000f22000c1e1900 */
[C---:B------:R-:W-:Y:S01]  /*01e0*/  IADD3 R25, PT, PT, R0.reuse, -0x1, RZ ;  /* 0xffffffff00197810 */ /* 0x040fe20007ffe0ff */
[--C-:B------:R-:W-:Y:S02]  /*01f0*/  IMAD.WIDE.U32 R18, R0, 0x4, R10.reuse ;  /* 0x0000000400127825 */ /* 0x100fe400078e000a */
[----:B------:R-:W4:Y:S02]  /*0200*/  LDG.E R16, desc[UR4][R16.64] ;  /* 0x0000000410107981 */ /* 0x000f24000c1e1900 */
[--C-:B------:R-:W-:Y:S02]  /*0210*/  IMAD.WIDE.U32 R22, R23, 0x4, R10.reuse ;  /* 0x0000000417167825 */ /* 0x100fe400078e000a */
[----:B------:R-:W3:Y:S02]  /*0220*/  LDG.E R12, desc[UR4][R18.64] ;  /* 0x00000004120c7981 */ /* 0x000ee4000c1e1900 */
[----:B------:R-:W-:-:S02]  /*0230*/  IMAD.WIDE.U32 R24, R25, 0x4, R10 ;  /* 0x0000000419187825 */ /* 0x000fc400078e000a */
[----:B------:R-:W3:Y:S02]  /*0240*/  LDG.E R22, desc[UR4][R22.64] ;  /* 0x0000000416167981 */ /* 0x000ee4000c1e1900 */
[C---:B--2---:R-:W-:Y:S02]  /*0250*/  IMAD.WIDE.U32 R10, R0.reuse, 0x4, R8 ;  /* 0x00000004000a7825 */ /* 0x044fe400078e0008 */
[----:B------:R-:W2:Y:S01]  /*0260*/  LDG.E R25, desc[UR4][R24.64] ;  /* 0x0000000418197981 */ /* 0x000ea2000c1e1900 */
[----:B------:R-:W0:Y:S03]  /*0270*/  LDC.64 R8, c[0x0][0x3a8] ;  /* 0x0000ea00ff087b82 */ /* 0x000e260000000a00 */
[----:B------:R-:W2:Y:S04]  /*0280*/  LDG.E R10, desc[UR4][R10.64] ;  /* 0x000000040a0a7981 */ /* 0x000ea8000c1e1900 */
[----:B-----5:R-:W5:Y:S04]  /*0290*/  LDG.E R2, desc[UR4][R2.64] ;  /* 0x0000000402027981 */ /* 0x020f68000c1e1900 */
[----:B-1----:R-:W5:Y:S04]  /*02a0*/  LDG.E R4, desc[UR4][R4.64] ;  /* 0x0000000404047981 */ /* 0x002f68000c1e1900 */
[----:B0-----:R-:W5:Y:S01]  /*02b0*/  LDG.E R15, desc[UR4][R14.64] ;  /* 0x000000040e0f7981 */ /* 0x001f62000c1e1900 */
[----:B------:R-:W-:-:S04]  /*02c0*/  IMAD.WIDE.U32 R8, R0, 0x4, R8 ;  /* 0x0000000400087825 */ /* 0x000fc800078e0008 */
[----:B----4-:R-:W-:Y:S01]  /*02d0*/  FADD R13, R16, R13 ;  /* 0x0000000d100d7221 */ /* 0x010fe20000000000 */
[----:B---3--:R-:W-:-:S04]  /*02e0*/  FADD R16, R12, R12 ;  /* 0x0000000c0c107221 */ /* 0x008fc80000000000 */
[----:B------:R-:W-:Y:S01]  /*02f0*/  FADD R13, R13, -R16 ;  /* 0x800000100d0d7221 */ /* 0x000fe20000000000 */
[----:B--2---:R-:W-:-:S04]  /*0300*/  FADD R25, R22, R25 ;  /* 0x0000001916197221 */ /* 0x004fc80000000000 */
[----:B------:R-:W-:Y:S01]  /*0310*/  FADD R25, -R16, R25 ;  /* 0x0000001910197221 */ /* 0x000fe20000000100 */
[----:B-----5:R-:W-:Y:S01]  /*0320*/  FFMA R10, R13, R2, R10 ;  /* 0x000000020d0a7223 */ /* 0x020fe2000000000a */
[----:B------:R-:W-:-:S03]  /*0330*/  FADD R3, -R12, UR6 ;  /* 0x000000060c037e21 */ /* 0x000fc60008000100 */
[----:B------:R-:W-:-:S04]  /*0340*/  FFMA R4, R25, R4, R10 ;  /* 0x0000000419047223 */ /* 0x000fc8000000000a */
[----:B------:R-:W-:-:S04]  /*0350*/  FFMA R3, R3, R6, R4 ;  /* 0x0000000603037223 */ /* 0x000fc80000000004 */
[----:B------:R-:W-:-:S05]  /*0360*/  FFMA R3, R15, R3, R12 ;  /* 0x000000030f037223 */ /* 0x000fca000000000c */
[----:B------:R-:W-:Y:S01]  /*0370*/  STG.E desc[UR4][R8.64], R3 ;  /* 0x0000000308007986 */ /* 0x000fe2000c101904 */
[----:B------:R-:W-:Y:S05]  /*0380*/  EXIT ;  /* 0x000000000000794d */ /* 0x000fea0003800000 */
.L_x_0:
[----:B------:R-:W-:-:S00]  /*0390*/  BRA `(.L_x_0) ;  /* 0xfffffffc00fc7947 */ /* 0x000fc0000383ffff */
[----:B------:R-:W-:-:S00]  /*03a0*/  NOP ;  /* 0x0000000000007918 */ /* 0x000fc00000000000 */
        /* <DEDUP_REMOVED lines=13> */
.L_x_1:


//--------------------- .nv.shared.reserved.0     --------------------------
	.section	.nv.shared.reserved.0,"aw",@nobits
	.weak		__nv_reservedSMEM_offset_0_alias
	.size		__nv_reservedSMEM_offset_0_alias, 0, 64
	.other		__nv_reservedSMEM_offset_0_alias,@"STO_CUDA_RESERVED_SHARED STV_DEFAULT"
__nv_reservedSMEM_offset_0_alias:
	.zero		0
	.zero		64


//--------------------- .nv.constant0._Z6kernelPfS_S_S_PiS_S_S_S_S_S_ --------------------------
	.section	.nv.constant0._Z6kernelPfS_S_S_PiS_S_S_S_S_S_,"a",@progbits
	.sectionflags	@""
	.align	4
.nv.constant0._Z6kernelPfS_S_S_PiS_S_S_S_S_S_:
	.zero		984


//--------------------- SYMBOLS --------------------------

	.type		.nv.reservedSmem.offset0,@object
	.size		.nv.reservedSmem.offset0,0x4
